//
// Generated by NVIDIA NVVM Compiler
//
// Compiler Build ID: CL-36424714
// Cuda compilation tools, release 13.0, V13.0.88
// Based on NVVM 20.0.0
//

.version 9.0
.target sm_100
.address_size 64

	// .globl	_Z19calculate_densitiesPPfS_S_i

.visible .entry _Z19calculate_densitiesPPfS_S_i(
	.param .u64 .ptr .align 1 _Z19calculate_densitiesPPfS_S_i_param_0,
	.param .u64 .ptr .align 1 _Z19calculate_densitiesPPfS_S_i_param_1,
	.param .u64 .ptr .align 1 _Z19calculate_densitiesPPfS_S_i_param_2,
	.param .u32 _Z19calculate_densitiesPPfS_S_i_param_3
)
{
	.reg .pred 	%p<2>;
	.reg .b32 	%r<7>;
	.reg .b64 	%rd<5>;

	ld.param.u64 	%rd1, [_Z19calculate_densitiesPPfS_S_i_param_1];
	ld.param.u32 	%r2, [_Z19calculate_densitiesPPfS_S_i_param_3];
	mov.u32 	%r3, %ctaid.x;
	mov.u32 	%r4, %ntid.x;
	mov.u32 	%r5, %tid.x;
	mad.lo.s32 	%r1, %r3, %r4, %r5;
	setp.ge.s32 	%p1, %r1, %r2;
	@%p1 bra 	$L__BB0_2;
	cvta.to.global.u64 	%rd2, %rd1;
	mul.wide.s32 	%rd3, %r1, 4;
	add.s64 	%rd4, %rd2, %rd3;
	mov.b32 	%r6, 0;
	st.global.u32 	[%rd4], %r6;
$L__BB0_2:
	ret;

}


// ===== COMPILED SASS (sm_100) =====

	.target	sm_100

	.elftype	@"ET_EXEC"


//--------------------- .note.nv.tkinfo           --------------------------
	.section	.note.nv.tkinfo,"",@"SHT_NOTE"
	.sectionflags	@"SHF_NOTE_NV_TKINFO"
	.tkinfo
        /*0018*/ 	.word	0x00000002
        /*0030*/ 	.string	""
        /*0030*/ 	.string	"ptxas"
        /*0030*/ 	.string	"Cuda compilation tools, release 13.0, V13.0.88"
        /*0030*/ 	.string	"Build cuda_13.0.r13.0/compiler.36424714_0"
        /*0030*/ 	.string	"-arch sm_100 -m 64 "



//--------------------- .note.nv.cuinfo           --------------------------
	.section	.note.nv.cuinfo,"",@"SHT_NOTE"
	.sectionflags	@"SHF_NOTE_NV_CUINFO"
        /*0018*/ 	.short	0x0002
        /*001a*/ 	.short	0x0064
        /*001c*/ 	.short	0x0082
	.zero		2


//--------------------- .nv.info                  --------------------------
	.section	.nv.info,"",@"SHT_CUDA_INFO"
	.align	4


	//----- nvinfo : EIATTR_REGCOUNT
	.align		4
        /*0000*/ 	.byte	0x04, 0x2f
        /*0002*/ 	.short	(.L_1 - .L_0)
	.align		4
.L_0:
        /*0004*/ 	.word	index@(_Z19calculate_densitiesPPfS_S_i)
        /*0008*/ 	.word	0x00000008


	//----- nvinfo : EIATTR_FRAME_SIZE
	.align		4
.L_1:
        /*000c*/ 	.byte	0x04, 0x11
        /*000e*/ 	.short	(.L_3 - .L_2)
	.align		4
.L_2:
        /*0010*/ 	.word	index@(_Z19calculate_densitiesPPfS_S_i)
        /*0014*/ 	.word	0x00000000


	//----- nvinfo : EIATTR_MIN_STACK_SIZE
	.align		4
.L_3:
        /*0018*/ 	.byte	0x04, 0x12
        /*001a*/ 	.short	(.L_5 - .L_4)
	.align		4
.L_4:
        /*001c*/ 	.word	index@(_Z19calculate_densitiesPPfS_S_i)
        /*0020*/ 	.word	0x00000000
.L_5:


//--------------------- .nv.compat                --------------------------
	.section	.nv.compat,"",@"SHT_CUDA_COMPAT_INFO"
	.align	4
        /*0000*/ 	.byte	0x02, 0x09, 0x00, 0x00, 0x02, 0x02, 0x01, 0x00, 0x02, 0x05, 0x05, 0x00, 0x03, 0x07, 0x01, 0x01
        /*0010*/ 	.byte	0x02, 0x03, 0x00, 0x00, 0x02, 0x06, 0x01, 0x00, 0x04, 0x0b, 0x08, 0x00, 0x09, 0x00, 0x00, 0x00
        /*0020*/ 	.byte	0x00, 0x00, 0x00, 0x00


//--------------------- .nv.info._Z19calculate_densitiesPPfS_S_i --------------------------
	.section	.nv.info._Z19calculate_densitiesPPfS_S_i,"",@"SHT_CUDA_INFO"
	.sectionflags	@""
	.align	4


	//----- nvinfo : EIATTR_CUDA_API_VERSION
	.align		4
        /*0000*/ 	.byte	0x04, 0x37
        /*0002*/ 	.short	(.L_7 - .L_6)
.L_6:
        /*0004*/ 	.word	0x00000082


	//----- nvinfo : EIATTR_KPARAM_INFO
	.align		4
.L_7:
        /*0008*/ 	.byte	0x04, 0x17
        /*000a*/ 	.short	(.L_9 - .L_8)
.L_8:
        /*000c*/ 	.word	0x00000000
        /*0010*/ 	.short	0x0003
        /*0012*/ 	.short	0x0018
        /*0014*/ 	.byte	0x00, 0xf0, 0x11, 0x00


	//----- nvinfo : EIATTR_KPARAM_INFO
	.align		4
.L_9:
        /*0018*/ 	.byte	0x04, 0x17
        /*001a*/ 	.short	(.L_11 - .L_10)
.L_10:
        /*001c*/ 	.word	0x00000000
        /*0020*/ 	.short	0x0002
        /*0022*/ 	.short	0x0010
        /*0024*/ 	.byte	0x00, 0xf5, 0x21, 0x00


	//----- nvinfo : EIATTR_KPARAM_INFO
	.align		4
.L_11:
        /*0028*/ 	.byte	0x04, 0x17
        /*002a*/ 	.short	(.L_13 - .L_12)
.L_12:
        /*002c*/ 	.word	0x00000000
        /*0030*/ 	.short	0x0001
        /*0032*/ 	.short	0x0008
        /*0034*/ 	.byte	0x00, 0xf5, 0x21, 0x00


	//----- nvinfo : EIATTR_KPARAM_INFO
	.align		4
.L_13:
        /*0038*/ 	.byte	0x04, 0x17
        /*003a*/ 	.short	(.L_15 - .L_14)
.L_14:
        /*003c*/ 	.word	0x00000000
        /*0040*/ 	.short	0x0000
        /*0042*/ 	.short	0x0000
        /*0044*/ 	.byte	0x00, 0xf5, 0x21, 0x00


	//----- nvinfo : EIATTR_SPARSE_MMA_MASK
	.align		4
.L_15:
        /*0048*/ 	.byte	0x03, 0x50
        /*004a*/ 	.short	0x0000


	//----- nvinfo : EIATTR_MAXREG_COUNT
	.align		4
        /*004c*/ 	.byte	0x03, 0x1b
        /*004e*/ 	.short	0x00ff


	//----- nvinfo : EIATTR_MERCURY_ISA_VERSION
	.align		4
        /*0050*/ 	.byte	0x03, 0x5f
        /*0052*/ 	.short	0x0101


	//----- nvinfo : EIATTR_VRC_CTA_INIT_COUNT
	.align		4
        /*0054*/ 	.byte	0x02, 0x4a
	.zero		1
	.zero		1


	//----- nvinfo : EIATTR_EXIT_INSTR_OFFSETS
	.align		4
        /*0058*/ 	.byte	0x04, 0x1c
        /*005a*/ 	.short	(.L_17 - .L_16)


	//   ....[0]....
.L_16:
        /*005c*/ 	.word	0x00000070


	//   ....[1]....
        /*0060*/ 	.word	0x000000c0


	//----- nvinfo : EIATTR_CBANK_PARAM_SIZE
	.align		4
.L_17:
        /*0064*/ 	.byte	0x03, 0x19
        /*0066*/ 	.short	0x001c


	//----- nvinfo : EIATTR_PARAM_CBANK
	.align		4
        /*0068*/ 	.byte	0x04, 0x0a
        /*006a*/ 	.short	(.L_19 - .L_18)
	.align		4
.L_18:
        /*006c*/ 	.word	index@(.nv.constant0._Z19calculate_densitiesPPfS_S_i)
        /*0070*/ 	.short	0x0380
        /*0072*/ 	.short	0x001c


	//----- nvinfo : EIATTR_SW_WAR
	.align		4
.L_19:
        /*0074*/ 	.byte	0x04, 0x36
        /*0076*/ 	.short	(.L_21 - .L_20)
.L_20:
        /*0078*/ 	.word	0x00000008
.L_21:


//--------------------- .nv.callgraph             --------------------------
	.section	.nv.callgraph,"",@"SHT_CUDA_CALLGRAPH"
	.align	4
	.sectionentsize	8
	.align		4
        /*0000*/ 	.word	0x00000000
	.align		4
        /*0004*/ 	.word	0xffffffff
	.align		4
        /*0008*/ 	.word	0x00000000
	.align		4
        /*000c*/ 	.word	0xfffffffe
	.align		4
        /*0010*/ 	.word	0x00000000
	.align		4
        /*0014*/ 	.word	0xfffffffd
	.align		4
        /*0018*/ 	.word	0x00000000
	.align		4
        /*001c*/ 	.word	0xfffffffc


//--------------------- .text._Z19calculate_densitiesPPfS_S_i --------------------------
	.section	.text._Z19calculate_densitiesPPfS_S_i,"ax",@progbits
	.align	128
        .global         _Z19calculate_densitiesPPfS_S_i
        .type           _Z19calculate_densitiesPPfS_S_i,@function
        .size           _Z19calculate_densitiesPPfS_S_i,(.L_x_1 - _Z19calculate_densitiesPPfS_S_i)
        .other          _Z19calculate_densitiesPPfS_S_i,@"STO_CUDA_ENTRY STV_DEFAULT"
_Z19calculate_densitiesPPfS_S_i:
.text._Z19calculate_densitiesPPfS_S_i:
[----:B------:R-:W-:Y:S01]  /*0000*/  LDC R1, c[0x0][0x37c] ;  /* 0x0000df00ff017b82 */ /* 0x000fe20000000800 */
[----:B------:R-:W0:Y:S07]  /*0010*/  S2R R0, SR_TID.X ;  /* 0x0000000000007919 */ /* 0x000e2e0000002100 */
[----:B------:R-:W0:Y:S01]  /*0020*/  S2UR UR4, SR_CTAID.X ;  /* 0x00000000000479c3 */ /* 0x000e220000002500 */
[----:B------:R-:W1:Y:S07]  /*0030*/  LDCU UR5, c[0x0][0x398] ;  /* 0x00007300ff0577ac */ /* 0x000e6e0008000800 */
[----:B------:R-:W0:Y:S02]  /*0040*/  LDC R5, c[0x0][0x360] ;  /* 0x0000d800ff057b82 */ /* 0x000e240000000800 */
[----:B0-----:R-:W-:-:S05]  /*0050*/  IMAD R5, R5, UR4, R0 ;  /* 0x0000000405057c24 */ /* 0x001fca000f8e0200 */
[----:B-1----:R-:W-:-:S13]  /*0060*/  ISETP.GE.AND P0, PT, R5, UR5, PT ;  /* 0x0000000505007c0c */ /* 0x002fda000bf06270 */
[----:B------:R-:W-:Y:S05]  /*0070*/  @P0 EXIT ;  /* 0x000000000000094d */ /* 0x000fea0003800000 */
[----:B------:R-:W0:Y:S01]  /*0080*/  LDC.64 R2, c[0x0][0x388] ;  /* 0x0000e200ff027b82 */ /* 0x000e220000000a00 */
[----:B------:R-:W1:Y:S01]  /*0090*/  LDCU.64 UR4, c[0x0][0x358] ;  /* 0x00006b00ff0477ac */ /* 0x000e620008000a00 */
[----:B0-----:R-:W-:-:S05]  /*00a0*/  IMAD.WIDE R2, R5, 0x4, R2 ;  /* 0x0000000405027825 */ /* 0x001fca00078e0202 */
[----:B-1----:R-:W-:Y:S01]  /*00b0*/  STG.E desc[UR4][R2.64], RZ ;  /* 0x000000ff02007986 */ /* 0x002fe2000c101904 */
[----:B------:R-:W-:Y:S05]  /*00c0*/  EXIT ;  /* 0x000000000000794d */ /* 0x000fea0003800000 */
.L_x_0:
[----:B------:R-:W-:-:S00]  /*00d0*/  BRA `(.L_x_0) ;  /* 0xfffffffc00fc7947 */ /* 0x000fc0000383ffff */
[----:B------:R-:W-:-:S00]  /*00e0*/  NOP ;  /* 0x0000000000007918 */ /* 0x000fc00000000000 */
        /* <DEDUP_REMOVED lines=9> */
.L_x_1:


//--------------------- .nv.shared.reserved.0     --------------------------
	.section	.nv.shared.reserved.0,"aw",@nobits
	.weak		__nv_reservedSMEM_offset_0_alias
	.size		__nv_reservedSMEM_offset_0_alias, 0, 64
	.other		__nv_reservedSMEM_offset_0_alias,@"STO_CUDA_RESERVED_SHARED STV_DEFAULT"
__nv_reservedSMEM_offset_0_alias:
	.zero		0
	.zero		64


//--------------------- .nv.constant0._Z19calculate_densitiesPPfS_S_i --------------------------
	.section	.nv.constant0._Z19calculate_densitiesPPfS_S_i,"a",@progbits
	.sectionflags	@""
	.align	4
.nv.constant0._Z19calculate_densitiesPPfS_S_i:
	.zero		924


//--------------------- SYMBOLS --------------------------

	.type		.nv.reservedSmem.offset0,@object
	.size		.nv.reservedSmem.offset0,0x4
